//
// Generated by NVIDIA NVVM Compiler
//
// Compiler Build ID: CL-36424714
// Cuda compilation tools, release 13.0, V13.0.88
// Based on NVVM 20.0.0
//

.version 9.0
.target sm_100
.address_size 64

	// .globl	_Z17atomic_add_kernelPiPh
// _ZZ36atomic_add_with_shared_buffer_kernelPiPhE3buf has been demoted

.visible .entry _Z17atomic_add_kernelPiPh(
	.param .u64 .ptr .align 1 _Z17atomic_add_kernelPiPh_param_0,
	.param .u64 .ptr .align 1 _Z17atomic_add_kernelPiPh_param_1
)
{
	.reg .pred 	%p<7>;
	.reg .b32 	%r<40>;
	.reg .b64 	%rd<23>;

	ld.param.u64 	%rd3, [_Z17atomic_add_kernelPiPh_param_0];
	ld.param.u64 	%rd4, [_Z17atomic_add_kernelPiPh_param_1];
	cvta.to.global.u64 	%rd1, %rd3;
	cvta.to.global.u64 	%rd2, %rd4;
	mov.u32 	%r12, %tid.x;
	mov.u32 	%r13, %ctaid.x;
	mov.u32 	%r14, %ntid.x;
	mad.lo.s32 	%r38, %r13, %r14, %r12;
	mov.u32 	%r15, %nctaid.x;
	mul.lo.s32 	%r2, %r14, %r15;
	setp.gt.s32 	%p1, %r38, 1048575;
	@%p1 bra 	$L__BB0_7;
	add.s32 	%r16, %r38, %r2;
	max.s32 	%r17, %r16, 1048576;
	setp.lt.s32 	%p2, %r16, 1048576;
	selp.u32 	%r18, 1, 0, %p2;
	add.s32 	%r19, %r16, %r18;
	sub.s32 	%r20, %r17, %r19;
	div.u32 	%r21, %r20, %r2;
	add.s32 	%r3, %r21, %r18;
	and.b32  	%r22, %r3, 3;
	setp.eq.s32 	%p3, %r22, 3;
	@%p3 bra 	$L__BB0_4;
	add.s32 	%r23, %r3, 1;
	and.b32  	%r24, %r23, 3;
	neg.s32 	%r36, %r24;
$L__BB0_3:
	.pragma "nounroll";
	cvt.s64.s32 	%rd5, %r38;
	add.s64 	%rd6, %rd2, %rd5;
	ld.global.u8 	%r25, [%rd6];
	mul.wide.u32 	%rd7, %r25, 4;
	add.s64 	%rd8, %rd1, %rd7;
	atom.global.add.u32 	%r26, [%rd8], 1;
	add.s32 	%r38, %r38, %r2;
	add.s32 	%r36, %r36, 1;
	setp.ne.s32 	%p4, %r36, 0;
	@%p4 bra 	$L__BB0_3;
$L__BB0_4:
	setp.lt.u32 	%p5, %r3, 3;
	@%p5 bra 	$L__BB0_7;
	cvt.s64.s32 	%rd13, %r2;
	shl.b32 	%r35, %r2, 2;
$L__BB0_6:
	cvt.s64.s32 	%rd9, %r38;
	add.s64 	%rd10, %rd2, %rd9;
	ld.global.u8 	%r27, [%rd10];
	mul.wide.u32 	%rd11, %r27, 4;
	add.s64 	%rd12, %rd1, %rd11;
	atom.global.add.u32 	%r28, [%rd12], 1;
	add.s64 	%rd14, %rd10, %rd13;
	ld.global.u8 	%r29, [%rd14];
	mul.wide.u32 	%rd15, %r29, 4;
	add.s64 	%rd16, %rd1, %rd15;
	atom.global.add.u32 	%r30, [%rd16], 1;
	add.s64 	%rd17, %rd14, %rd13;
	ld.global.u8 	%r31, [%rd17];
	mul.wide.u32 	%rd18, %r31, 4;
	add.s64 	%rd19, %rd1, %rd18;
	atom.global.add.u32 	%r32, [%rd19], 1;
	add.s64 	%rd20, %rd17, %rd13;
	ld.global.u8 	%r33, [%rd20];
	mul.wide.u32 	%rd21, %r33, 4;
	add.s64 	%rd22, %rd1, %rd21;
	atom.global.add.u32 	%r34, [%rd22], 1;
	add.s32 	%r38, %r35, %r38;
	setp.lt.s32 	%p6, %r38, 1048576;
	@%p6 bra 	$L__BB0_6;
$L__BB0_7:
	ret;

}
	// .globl	_Z36atomic_add_with_shared_buffer_kernelPiPh
.visible .entry _Z36atomic_add_with_shared_buffer_kernelPiPh(
	.param .u64 .ptr .align 1 _Z36atomic_add_with_shared_buffer_kernelPiPh_param_0,
	.param .u64 .ptr .align 1 _Z36atomic_add_with_shared_buffer_kernelPiPh_param_1
)
{
	.reg .pred 	%p<7>;
	.reg .b16 	%rs<6>;
	.reg .b32 	%r<53>;
	.reg .b64 	%rd<15>;
	// demoted variable
	.shared .align 4 .b8 _ZZ36atomic_add_with_shared_buffer_kernelPiPhE3buf[1024];
	ld.param.u64 	%rd2, [_Z36atomic_add_with_shared_buffer_kernelPiPh_param_0];
	ld.param.u64 	%rd3, [_Z36atomic_add_with_shared_buffer_kernelPiPh_param_1];
	cvta.to.global.u64 	%rd1, %rd3;
	mov.u32 	%r1, %tid.x;
	shl.b32 	%r14, %r1, 2;
	mov.u32 	%r15, _ZZ36atomic_add_with_shared_buffer_kernelPiPhE3buf;
	add.s32 	%r2, %r15, %r14;
	mov.b32 	%r16, 0;
	st.shared.u32 	[%r2], %r16;
	bar.sync 	0;
	mov.u32 	%r17, %ctaid.x;
	mov.u32 	%r18, %ntid.x;
	mad.lo.s32 	%r51, %r17, %r18, %r1;
	mov.u32 	%r19, %nctaid.x;
	mul.lo.s32 	%r4, %r18, %r19;
	setp.gt.s32 	%p1, %r51, 1048575;
	@%p1 bra 	$L__BB1_7;
	add.s32 	%r20, %r51, %r4;
	max.s32 	%r21, %r20, 1048576;
	setp.lt.s32 	%p2, %r20, 1048576;
	selp.u32 	%r22, 1, 0, %p2;
	add.s32 	%r23, %r20, %r22;
	sub.s32 	%r24, %r21, %r23;
	div.u32 	%r25, %r24, %r4;
	add.s32 	%r5, %r25, %r22;
	and.b32  	%r26, %r5, 3;
	setp.eq.s32 	%p3, %r26, 3;
	@%p3 bra 	$L__BB1_4;
	add.s32 	%r27, %r5, 1;
	and.b32  	%r28, %r27, 3;
	neg.s32 	%r49, %r28;
$L__BB1_3:
	.pragma "nounroll";
	cvt.s64.s32 	%rd4, %r51;
	add.s64 	%rd5, %rd1, %rd4;
	ld.global.u8 	%rs1, [%rd5];
	mul.wide.u16 	%r29, %rs1, 4;
	add.s32 	%r31, %r15, %r29;
	atom.shared.add.u32 	%r32, [%r31], 1;
	add.s32 	%r51, %r51, %r4;
	add.s32 	%r49, %r49, 1;
	setp.ne.s32 	%p4, %r49, 0;
	@%p4 bra 	$L__BB1_3;
$L__BB1_4:
	setp.lt.u32 	%p5, %r5, 3;
	@%p5 bra 	$L__BB1_7;
	cvt.s64.s32 	%rd8, %r4;
	shl.b32 	%r46, %r4, 2;
$L__BB1_6:
	cvt.s64.s32 	%rd6, %r51;
	add.s64 	%rd7, %rd1, %rd6;
	ld.global.u8 	%rs2, [%rd7];
	mul.wide.u16 	%r33, %rs2, 4;
	add.s32 	%r35, %r15, %r33;
	atom.shared.add.u32 	%r36, [%r35], 1;
	add.s64 	%rd9, %rd7, %rd8;
	ld.global.u8 	%rs3, [%rd9];
	mul.wide.u16 	%r37, %rs3, 4;
	add.s32 	%r38, %r15, %r37;
	atom.shared.add.u32 	%r39, [%r38], 1;
	add.s64 	%rd10, %rd9, %rd8;
	ld.global.u8 	%rs4, [%rd10];
	mul.wide.u16 	%r40, %rs4, 4;
	add.s32 	%r41, %r15, %r40;
	atom.shared.add.u32 	%r42, [%r41], 1;
	add.s64 	%rd11, %rd10, %rd8;
	ld.global.u8 	%rs5, [%rd11];
	mul.wide.u16 	%r43, %rs5, 4;
	add.s32 	%r44, %r15, %r43;
	atom.shared.add.u32 	%r45, [%r44], 1;
	add.s32 	%r51, %r46, %r51;
	setp.lt.s32 	%p6, %r51, 1048576;
	@%p6 bra 	$L__BB1_6;
$L__BB1_7:
	cvta.to.global.u64 	%rd12, %rd2;
	bar.sync 	0;
	mul.wide.u32 	%rd13, %r1, 4;
	add.s64 	%rd14, %rd12, %rd13;
	ld.shared.u32 	%r47, [%r2];
	atom.global.add.u32 	%r48, [%rd14], %r47;
	ret;

}


// ===== COMPILED SASS (sm_100) =====

	.target	sm_100

	.elftype	@"ET_EXEC"


//--------------------- .note.nv.tkinfo           --------------------------
	.section	.note.nv.tkinfo,"",@"SHT_NOTE"
	.sectionflags	@"SHF_NOTE_NV_TKINFO"
	.tkinfo
        /*0018*/ 	.word	0x00000002
        /*0030*/ 	.string	""
        /*0030*/ 	.string	"ptxas"
        /*0030*/ 	.string	"Cuda compilation tools, release 13.0, V13.0.88"
        /*0030*/ 	.string	"Build cuda_13.0.r13.0/compiler.36424714_0"
        /*0030*/ 	.string	"-arch sm_100 -m 64 "



//--------------------- .note.nv.cuinfo           --------------------------
	.section	.note.nv.cuinfo,"",@"SHT_NOTE"
	.sectionflags	@"SHF_NOTE_NV_CUINFO"
        /*0018*/ 	.short	0x0002
        /*001a*/ 	.short	0x0064
        /*001c*/ 	.short	0x0082
	.zero		2


//--------------------- .nv.info                  --------------------------
	.section	.nv.info,"",@"SHT_CUDA_INFO"
	.align	4


	//----- nvinfo : EIATTR_REGCOUNT
	.align		4
        /*0000*/ 	.byte	0x04, 0x2f
        /*0002*/ 	.short	(.L_1 - .L_0)
	.align		4
.L_0:
        /*0004*/ 	.word	index@(_Z17atomic_add_kernelPiPh)
        /*0008*/ 	.word	0x00000018


	//----- nvinfo : EIATTR_FRAME_SIZE
	.align		4
.L_1:
        /*000c*/ 	.byte	0x04, 0x11
        /*000e*/ 	.short	(.L_3 - .L_2)
	.align		4
.L_2:
        /*0010*/ 	.word	index@(_Z17atomic_add_kernelPiPh)
        /*0014*/ 	.word	0x00000000


	//----- nvinfo : EIATTR_REGCOUNT
	.align		4
.L_3:
        /*0018*/ 	.byte	0x04, 0x2f
        /*001a*/ 	.short	(.L_5 - .L_4)
	.align		4
.L_4:
        /*001c*/ 	.word	index@(_Z36atomic_add_with_shared_buffer_kernelPiPh)
        /*0020*/ 	.word	0x00000014


	//----- nvinfo : EIATTR_FRAME_SIZE
	.align		4
.L_5:
        /*0024*/ 	.byte	0x04, 0x11
        /*0026*/ 	.short	(.L_7 - .L_6)
	.align		4
.L_6:
        /*0028*/ 	.word	index@(_Z36atomic_add_with_shared_buffer_kernelPiPh)
        /*002c*/ 	.word	0x00000000


	//----- nvinfo : EIATTR_MIN_STACK_SIZE
	.align		4
.L_7:
        /*0030*/ 	.byte	0x04, 0x12
        /*0032*/ 	.short	(.L_9 - .L_8)
	.align		4
.L_8:
        /*0034*/ 	.word	index@(_Z36atomic_add_with_shared_buffer_kernelPiPh)
        /*0038*/ 	.word	0x00000000


	//----- nvinfo : EIATTR_MIN_STACK_SIZE
	.align		4
.L_9:
        /*003c*/ 	.byte	0x04, 0x12
        /*003e*/ 	.short	(.L_11 - .L_10)
	.align		4
.L_10:
        /*0040*/ 	.word	index@(_Z17atomic_add_kernelPiPh)
        /*0044*/ 	.word	0x00000000
.L_11:


//--------------------- .nv.compat                --------------------------
	.section	.nv.compat,"",@"SHT_CUDA_COMPAT_INFO"
	.align	4
        /*0000*/ 	.byte	0x02, 0x09, 0x00, 0x00, 0x02, 0x02, 0x01, 0x00, 0x02, 0x05, 0x05, 0x00, 0x03, 0x07, 0x01, 0x01
        /*0010*/ 	.byte	0x02, 0x03, 0x00, 0x00, 0x02, 0x06, 0x01, 0x00, 0x04, 0x0b, 0x08, 0x00, 0x09, 0x00, 0x00, 0x00
        /*0020*/ 	.byte	0x00, 0x00, 0x00, 0x00


//--------------------- .nv.info._Z36atomic_add_with_shared_buffer_kernelPiPh --------------------------
	.section	.nv.info._Z36atomic_add_with_shared_buffer_kernelPiPh,"",@"SHT_CUDA_INFO"
	.sectionflags	@""
	.align	4


	//----- nvinfo : EIATTR_CUDA_API_VERSION
	.align		4
        /*0000*/ 	.byte	0x04, 0x37
        /*0002*/ 	.short	(.L_13 - .L_12)
.L_12:
        /*0004*/ 	.word	0x00000082


	//----- nvinfo : EIATTR_KPARAM_INFO
	.align		4
.L_13:
        /*0008*/ 	.byte	0x04, 0x17
        /*000a*/ 	.short	(.L_15 - .L_14)
.L_14:
        /*000c*/ 	.word	0x00000000
        /*0010*/ 	.short	0x0001
        /*0012*/ 	.short	0x0008
        /*0014*/ 	.byte	0x00, 0xf5, 0x21, 0x00


	//----- nvinfo : EIATTR_KPARAM_INFO
	.align		4
.L_15:
        /*0018*/ 	.byte	0x04, 0x17
        /*001a*/ 	.short	(.L_17 - .L_16)
.L_16:
        /*001c*/ 	.word	0x00000000
        /*0020*/ 	.short	0x0000
        /*0022*/ 	.short	0x0000
        /*0024*/ 	.byte	0x00, 0xf5, 0x21, 0x00


	//----- nvinfo : EIATTR_SPARSE_MMA_MASK
	.align		4
.L_17:
        /*0028*/ 	.byte	0x03, 0x50
        /*002a*/ 	.short	0x0000


	//----- nvinfo : EIATTR_MAXREG_COUNT
	.align		4
        /*002c*/ 	.byte	0x03, 0x1b
        /*002e*/ 	.short	0x00ff


	//----- nvinfo : EIATTR_NUM_BARRIERS
	.align		4
        /*0030*/ 	.byte	0x02, 0x4c
        /*0032*/ 	.byte	0x01
	.zero		1


	//----- nvinfo : EIATTR_MERCURY_ISA_VERSION
	.align		4
        /*0034*/ 	.byte	0x03, 0x5f
        /*0036*/ 	.short	0x0101


	//----- nvinfo : EIATTR_VRC_CTA_INIT_COUNT
	.align		4
        /*0038*/ 	.byte	0x02, 0x4a
	.zero		1
	.zero		1


	//----- nvinfo : EIATTR_EXIT_INSTR_OFFSETS
	.align		4
        /*003c*/ 	.byte	0x04, 0x1c
        /*003e*/ 	.short	(.L_19 - .L_18)


	//   ....[0]....
.L_18:
        /*0040*/ 	.word	0x000005c0


	//----- nvinfo : EIATTR_CRS_STACK_SIZE
	.align		4
.L_19:
        /*0044*/ 	.byte	0x04, 0x1e
        /*0046*/ 	.short	(.L_21 - .L_20)
.L_20:
        /*0048*/ 	.word	0x00000000


	//----- nvinfo : EIATTR_CBANK_PARAM_SIZE
	.align		4
.L_21:
        /*004c*/ 	.byte	0x03, 0x19
        /*004e*/ 	.short	0x0010


	//----- nvinfo : EIATTR_PARAM_CBANK
	.align		4
        /*0050*/ 	.byte	0x04, 0x0a
        /*0052*/ 	.short	(.L_23 - .L_22)
	.align		4
.L_22:
        /*0054*/ 	.word	index@(.nv.constant0._Z36atomic_add_with_shared_buffer_kernelPiPh)
        /*0058*/ 	.short	0x0380
        /*005a*/ 	.short	0x0010


	//----- nvinfo : EIATTR_SW_WAR
	.align		4
.L_23:
        /*005c*/ 	.byte	0x04, 0x36
        /*005e*/ 	.short	(.L_25 - .L_24)
.L_24:
        /*0060*/ 	.word	0x00000008
.L_25:


//--------------------- .nv.info._Z17atomic_add_kernelPiPh --------------------------
	.section	.nv.info._Z17atomic_add_kernelPiPh,"",@"SHT_CUDA_INFO"
	.sectionflags	@""
	.align	4


	//----- nvinfo : EIATTR_CUDA_API_VERSION
	.align		4
        /*0000*/ 	.byte	0x04, 0x37
        /*0002*/ 	.short	(.L_27 - .L_26)
.L_26:
        /*0004*/ 	.word	0x00000082


	//----- nvinfo : EIATTR_KPARAM_INFO
	.align		4
.L_27:
        /*0008*/ 	.byte	0x04, 0x17
        /*000a*/ 	.short	(.L_29 - .L_28)
.L_28:
        /*000c*/ 	.word	0x00000000
        /*0010*/ 	.short	0x0001
        /*0012*/ 	.short	0x0008
        /*0014*/ 	.byte	0x00, 0xf5, 0x21, 0x00


	//----- nvinfo : EIATTR_KPARAM_INFO
	.align		4
.L_29:
        /*0018*/ 	.byte	0x04, 0x17
        /*001a*/ 	.short	(.L_31 - .L_30)
.L_30:
        /*001c*/ 	.word	0x00000000
        /*0020*/ 	.short	0x0000
        /*0022*/ 	.short	0x0000
        /*0024*/ 	.byte	0x00, 0xf5, 0x21, 0x00


	//----- nvinfo : EIATTR_SPARSE_MMA_MASK
	.align		4
.L_31:
        /*0028*/ 	.byte	0x03, 0x50
        /*002a*/ 	.short	0x0000


	//----- nvinfo : EIATTR_MAXREG_COUNT
	.align		4
        /*002c*/ 	.byte	0x03, 0x1b
        /*002e*/ 	.short	0x00ff


	//----- nvinfo : EIATTR_MERCURY_ISA_VERSION
	.align		4
        /*0030*/ 	.byte	0x03, 0x5f
        /*0032*/ 	.short	0x0101


	//----- nvinfo : EIATTR_VRC_CTA_INIT_COUNT
	.align		4
        /*0034*/ 	.byte	0x02, 0x4a
	.zero		1
	.zero		1


	//----- nvinfo : EIATTR_EXIT_INSTR_OFFSETS
	.align		4
        /*0038*/ 	.byte	0x04, 0x1c
        /*003a*/ 	.short	(.L_33 - .L_32)


	//   ....[0]....
.L_32:
        /*003c*/ 	.word	0x00000080


	//   ....[1]....
        /*0040*/ 	.word	0x00000370


	//   ....[2]....
        /*0044*/ 	.word	0x00000530


	//----- nvinfo : EIATTR_CRS_STACK_SIZE
	.align		4
.L_33:
        /*0048*/ 	.byte	0x04, 0x1e
        /*004a*/ 	.short	(.L_35 - .L_34)
.L_34:
        /*004c*/ 	.word	0x00000000


	//----- nvinfo : EIATTR_CBANK_PARAM_SIZE
	.align		4
.L_35:
        /*0050*/ 	.byte	0x03, 0x19
        /*0052*/ 	.short	0x0010


	//----- nvinfo : EIATTR_PARAM_CBANK
	.align		4
        /*0054*/ 	.byte	0x04, 0x0a
        /*0056*/ 	.short	(.L_37 - .L_36)
	.align		4
.L_36:
        /*0058*/ 	.word	index@(.nv.constant0._Z17atomic_add_kernelPiPh)
        /*005c*/ 	.short	0x0380
        /*005e*/ 	.short	0x0010


	//----- nvinfo : EIATTR_SW_WAR
	.align		4
.L_37:
        /*0060*/ 	.byte	0x04, 0x36
        /*0062*/ 	.short	(.L_39 - .L_38)
.L_38:
        /*0064*/ 	.word	0x00000008
.L_39:


//--------------------- .nv.callgraph             --------------------------
	.section	.nv.callgraph,"",@"SHT_CUDA_CALLGRAPH"
	.align	4
	.sectionentsize	8
	.align		4
        /*0000*/ 	.word	0x00000000
	.align		4
        /*0004*/ 	.word	0xffffffff
	.align		4
        /*0008*/ 	.word	0x00000000
	.align		4
        /*000c*/ 	.word	0xfffffffe
	.align		4
        /*0010*/ 	.word	0x00000000
	.align		4
        /*0014*/ 	.word	0xfffffffd
	.align		4
        /*0018*/ 	.word	0x00000000
	.align		4
        /*001c*/ 	.word	0xfffffffc


//--------------------- .text._Z36atomic_add_with_shared_buffer_kernelPiPh --------------------------
	.section	.text._Z36atomic_add_with_shared_buffer_kernelPiPh,"ax",@progbits
	.align	128
        .global         _Z36atomic_add_with_shared_buffer_kernelPiPh
        .type           _Z36atomic_add_with_shared_buffer_kernelPiPh,@function
        .size           _Z36atomic_add_with_shared_buffer_kernelPiPh,(.L_x_12 - _Z36atomic_add_with_shared_buffer_kernelPiPh)
        .other          _Z36atomic_add_with_shared_buffer_kernelPiPh,@"STO_CUDA_ENTRY STV_DEFAULT"
_Z36atomic_add_with_shared_buffer_kernelPiPh:
.text._Z36atomic_add_with_shared_buffer_kernelPiPh:
[----:B------:R-:W-:Y:S01]  /*0000*/  LDC R1, c[0x0][0x37c] ;  /* 0x0000df00ff017b82 */ /* 0x000fe20000000800 */
[----:B------:R-:W0:Y:S07]  /*0010*/  S2R R0, SR_TID.X ;  /* 0x0000000000007919 */ /* 0x000e2e0000002100 */
[----:B------:R-:W1:Y:S01]  /*0020*/  S2UR UR5, SR_CgaCtaId ;  /* 0x00000000000579c3 */ /* 0x000e620000008800 */
[----:B------:R-:W-:Y:S01]  /*0030*/  UMOV UR4, 0x400 ;  /* 0x0000040000047882 */ /* 0x000fe20000000000 */
[----:B------:R-:W2:Y:S01]  /*0040*/  LDCU.64 UR6, c[0x0][0x358] ;  /* 0x00006b00ff0677ac */ /* 0x000ea20008000a00 */
[----:B------:R-:W-:Y:S01]  /*0050*/  BSSY.RECONVERGENT B0, `(.L_x_0) ;  /* 0x0000051000007945 */ /* 0x000fe20003800200 */
[----:B------:R-:W3:Y:S04]  /*0060*/  LDCU.64 UR10, c[0x0][0x388] ;  /* 0x00007100ff0a77ac */ /* 0x000ee80008000a00 */
[----:B------:R-:W4:Y:S01]  /*0070*/  S2UR UR8, SR_CTAID.X ;  /* 0x00000000000879c3 */ /* 0x000f220000002500 */
[----:B------:R-:W0:Y:S07]  /*0080*/  LDCU.64 UR12, c[0x0][0x388] ;  /* 0x00007100ff0c77ac */ /* 0x000e2e0008000a00 */
[----:B------:R-:W4:Y:S01]  /*0090*/  LDC R7, c[0x0][0x360] ;  /* 0x0000d800ff077b82 */ /* 0x000f220000000800 */
[----:B-1----:R-:W-:Y:S01]  /*00a0*/  ULEA UR4, UR5, UR4, 0x18 ;  /* 0x0000000405047291 */ /* 0x002fe2000f8ec0ff */
[----:B------:R-:W1:Y:S05]  /*00b0*/  LDCU UR5, c[0x0][0x370] ;  /* 0x00006e00ff0577ac */ /* 0x000e6a0008000800 */
[----:B0-----:R-:W-:-:S05]  /*00c0*/  LEA R3, R0, UR4, 0x2 ;  /* 0x0000000400037c11 */ /* 0x001fca000f8e10ff */
[----:B------:R0:W-:Y:S01]  /*00d0*/  STS [R3], RZ ;  /* 0x000000ff03007388 */ /* 0x0001e20000000800 */
[C---:B----4-:R-:W-:Y:S02]  /*00e0*/  IMAD R5, R7.reuse, UR8, R0 ;  /* 0x0000000807057c24 */ /* 0x050fe4000f8e0200 */
[----:B-1----:R-:W-:Y:S01]  /*00f0*/  IMAD R2, R7, UR5, RZ ;  /* 0x0000000507027c24 */ /* 0x002fe2000f8e02ff */
[----:B------:R-:W-:Y:S02]  /*0100*/  BAR.SYNC.DEFER_BLOCKING 0x0 ;  /* 0x0000000000007b1d */ /* 0x000fe40000010000 */
[----:B------:R-:W-:-:S13]  /*0110*/  ISETP.GT.AND P0, PT, R5, 0xfffff, PT ;  /* 0x000fffff0500780c */ /* 0x000fda0003f04270 */
[----:B0-23--:R-:W-:Y:S05]  /*0120*/  @P0 BRA `(.L_x_1) ;  /* 0x00000004000c0947 */ /* 0x00dfea0003800000 */
[----:B------:R-:W0:Y:S01]  /*0130*/  I2F.U32.RP R10, R2 ;  /* 0x00000002000a7306 */ /* 0x000e220000209000 */
[C---:B------:R-:W-:Y:S01]  /*0140*/  IMAD.IADD R4, R2.reuse, 0x1, R5 ;  /* 0x0000000102047824 */ /* 0x040fe200078e0205 */
[----:B------:R-:W-:Y:S01]  /*0150*/  ISETP.NE.U32.AND P2, PT, R2, RZ, PT ;  /* 0x000000ff0200720c */ /* 0x000fe20003f45070 */
[----:B------:R-:W-:Y:S01]  /*0160*/  IMAD.MOV R11, RZ, RZ, -R2 ;  /* 0x000000ffff0b7224 */ /* 0x000fe200078e0a02 */
[----:B------:R-:W-:Y:S02]  /*0170*/  BSSY.RECONVERGENT B1, `(.L_x_2) ;  /* 0x0000025000017945 */ /* 0x000fe40003800200 */
[C---:B------:R-:W-:Y:S02]  /*0180*/  ISETP.GE.AND P0, PT, R4.reuse, 0x100000, PT ;  /* 0x001000000400780c */ /* 0x040fe40003f06270 */
[----:B------:R-:W-:Y:S02]  /*0190*/  VIMNMX R9, PT, PT, R4, 0x100000, !PT ;  /* 0x0010000004097848 */ /* 0x000fe40007fe0100 */
[----:B------:R-:W-:-:S04]  /*01a0*/  SEL R8, RZ, 0x1, P0 ;  /* 0x00000001ff087807 */ /* 0x000fc80000000000 */
[----:B------:R-:W-:Y:S01]  /*01b0*/  IADD3 R9, PT, PT, R9, -R4, -R8 ;  /* 0x8000000409097210 */ /* 0x000fe20007ffe808 */
[----:B0-----:R-:W0:Y:S02]  /*01c0*/  MUFU.RCP R10, R10 ;  /* 0x0000000a000a7308 */ /* 0x001e240000001000 */
[----:B0-----:R-:W-:-:S06]  /*01d0*/  VIADD R6, R10, 0xffffffe ;  /* 0x0ffffffe0a067836 */ /* 0x001fcc0000000000 */
[----:B------:R0:W1:Y:S02]  /*01e0*/  F2I.FTZ.U32.TRUNC.NTZ R7, R6 ;  /* 0x0000000600077305 */ /* 0x000064000021f000 */
[----:B0-----:R-:W-:Y:S02]  /*01f0*/  IMAD.MOV.U32 R6, RZ, RZ, RZ ;  /* 0x000000ffff067224 */ /* 0x001fe400078e00ff */
[----:B-1----:R-:W-:-:S04]  /*0200*/  IMAD R11, R11, R7, RZ ;  /* 0x000000070b0b7224 */ /* 0x002fc800078e02ff */
[----:B------:R-:W-:-:S06]  /*0210*/  IMAD.HI.U32 R10, R7, R11, R6 ;  /* 0x0000000b070a7227 */ /* 0x000fcc00078e0006 */
[----:B------:R-:W-:-:S04]  /*0220*/  IMAD.HI.U32 R7, R10, R9, RZ ;  /* 0x000000090a077227 */ /* 0x000fc800078e00ff */
[----:B------:R-:W-:-:S04]  /*0230*/  IMAD.MOV R4, RZ, RZ, -R7 ;  /* 0x000000ffff047224 */ /* 0x000fc800078e0a07 */
[----:B------:R-:W-:-:S05]  /*0240*/  IMAD R9, R2, R4, R9 ;  /* 0x0000000402097224 */ /* 0x000fca00078e0209 */
[----:B------:R-:W-:-:S13]  /*0250*/  ISETP.GE.U32.AND P0, PT, R9, R2, PT ;  /* 0x000000020900720c */ /* 0x000fda0003f06070 */
[----:B------:R-:W-:Y:S02]  /*0260*/  @P0 IMAD.IADD R9, R9, 0x1, -R2 ;  /* 0x0000000109090824 */ /* 0x000fe400078e0a02 */
[----:B------:R-:W-:-:S03]  /*0270*/  @P0 VIADD R7, R7, 0x1 ;  /* 0x0000000107070836 */ /* 0x000fc60000000000 */
[----:B------:R-:W-:-:S13]  /*0280*/  ISETP.GE.U32.AND P1, PT, R9, R2, PT ;  /* 0x000000020900720c */ /* 0x000fda0003f26070 */
[----:B------:R-:W-:Y:S01]  /*0290*/  @P1 VIADD R7, R7, 0x1 ;  /* 0x0000000107071836 */ /* 0x000fe20000000000 */
[----:B------:R-:W-:-:S05]  /*02a0*/  @!P2 LOP3.LUT R7, RZ, R2, RZ, 0x33, !PT ;  /* 0x00000002ff07a212 */ /* 0x000fca00078e33ff */
[----:B------:R-:W-:-:S05]  /*02b0*/  IMAD.IADD R4, R8, 0x1, R7 ;  /* 0x0000000108047824 */ /* 0x000fca00078e0207 */
[C---:B------:R-:W-:Y:S02]  /*02c0*/  LOP3.LUT R6, R4.reuse, 0x3, RZ, 0xc0, !PT ;  /* 0x0000000304067812 */ /* 0x040fe400078ec0ff */
[----:B------:R-:W-:Y:S02]  /*02d0*/  ISETP.GE.U32.AND P0, PT, R4, 0x3, PT ;  /* 0x000000030400780c */ /* 0x000fe40003f06070 */
[----:B------:R-:W-:-:S13]  /*02e0*/  ISETP.NE.AND P1, PT, R6, 0x3, PT ;  /* 0x000000030600780c */ /* 0x000fda0003f25270 */
[----:B------:R-:W-:Y:S05]  /*02f0*/  @!P1 BRA `(.L_x_3) ;  /* 0x0000000000309947 */ /* 0x000fea0003800000 */
[----:B------:R-:W-:-:S05]  /*0300*/  VIADD R4, R4, 0x1 ;  /* 0x0000000104047836 */ /* 0x000fca0000000000 */
[----:B------:R-:W-:-:S05]  /*0310*/  LOP3.LUT R4, R4, 0x3, RZ, 0xc0, !PT ;  /* 0x0000000304047812 */ /* 0x000fca00078ec0ff */
[----:B------:R-:W-:-:S07]  /*0320*/  IMAD.MOV R4, RZ, RZ, -R4 ;  /* 0x000000ffff047224 */ /* 0x000fce00078e0a04 */
.L_x_4:
[----:B------:R-:W-:-:S04]  /*0330*/  IADD3 R6, P1, PT, R5, UR10, RZ ;  /* 0x0000000a05067c10 */ /* 0x000fc8000ff3e0ff */
[----:B------:R-:W-:-:S05]  /*0340*/  LEA.HI.X.SX32 R7, R5, UR11, 0x1, P1 ;  /* 0x0000000b05077c11 */ /* 0x000fca00088f0eff */
[----:B------:R-:W2:Y:S01]  /*0350*/  LDG.E.U8 R6, desc[UR6][R6.64] ;  /* 0x0000000606067981 */ /* 0x000ea2000c1e1100 */
[----:B------:R-:W-:Y:S02]  /*0360*/  VIADD R4, R4, 0x1 ;  /* 0x0000000104047836 */ /* 0x000fe40000000000 */
[----:B------:R-:W-:-:S03]  /*0370*/  IMAD.IADD R5, R2, 0x1, R5 ;  /* 0x0000000102057824 */ /* 0x000fc600078e0205 */
[----:B------:R-:W-:Y:S02]  /*0380*/  ISETP.NE.AND P1, PT, R4, RZ, PT ;  /* 0x000000ff0400720c */ /* 0x000fe40003f25270 */
[----:B0-2---:R-:W-:-:S05]  /*0390*/  LEA R8, R6, UR4, 0x2 ;  /* 0x0000000406087c11 */ /* 0x005fca000f8e10ff */
[----:B------:R0:W-:Y:S06]  /*03a0*/  ATOMS.POPC.INC.32 RZ, [R8+URZ] ;  /* 0x0000000008ff7f8c */ /* 0x0001ec000d8000ff */
[----:B------:R-:W-:Y:S05]  /*03b0*/  @P1 BRA `(.L_x_4) ;  /* 0xfffffffc00dc1947 */ /* 0x000fea000383ffff */
.L_x_3:
[----:B------:R-:W-:Y:S05]  /*03c0*/  BSYNC.RECONVERGENT B1 ;  /* 0x0000000000017941 */ /* 0x000fea0003800200 */
.L_x_2:
[----:B------:R-:W-:Y:S05]  /*03d0*/  @!P0 BRA `(.L_x_1) ;  /* 0x0000000000608947 */ /* 0x000fea0003800000 */
[----:B------:R-:W-:-:S07]  /*03e0*/  SHF.R.S32.HI R17, RZ, 0x1f, R2 ;  /* 0x0000001fff117819 */ /* 0x000fce0000011402 */
.L_x_5:
[----:B------:R-:W-:-:S04]  /*03f0*/  IADD3 R12, P0, PT, R5, UR12, RZ ;  /* 0x0000000c050c7c10 */ /* 0x000fc8000ff1e0ff */
[----:B------:R-:W-:Y:S02]  /*0400*/  LEA.HI.X.SX32 R13, R5, UR13, 0x1, P0 ;  /* 0x0000000d050d7c11 */ /* 0x000fe400080f0eff */
[----:B------:R-:W-:-:S03]  /*0410*/  IADD3 R6, P0, PT, R2, R12, RZ ;  /* 0x0000000c02067210 */ /* 0x000fc60007f1e0ff */
[----:B------:R-:W2:Y:S02]  /*0420*/  LDG.E.U8 R12, desc[UR6][R12.64] ;  /* 0x000000060c0c7981 */ /* 0x000ea4000c1e1100 */
[----:B------:R-:W-:Y:S01]  /*0430*/  IMAD.X R7, R17, 0x1, R13, P0 ;  /* 0x0000000111077824 */ /* 0x000fe200000e060d */
[----:B0-----:R-:W-:-:S04]  /*0440*/  IADD3 R8, P0, PT, R2, R6, RZ ;  /* 0x0000000602087210 */ /* 0x001fc80007f1e0ff */
[----:B------:R-:W3:Y:S01]  /*0450*/  LDG.E.U8 R6, desc[UR6][R6.64] ;  /* 0x0000000606067981 */ /* 0x000ee2000c1e1100 */
[----:B------:R-:W-:Y:S01]  /*0460*/  IMAD.X R9, R17, 0x1, R7, P0 ;  /* 0x0000000111097824 */ /* 0x000fe200000e0607 */
[----:B------:R-:W-:-:S04]  /*0470*/  IADD3 R10, P0, PT, R2, R8, RZ ;  /* 0x00000008020a7210 */ /* 0x000fc80007f1e0ff */
[----:B------:R-:W4:Y:S01]  /*0480*/  LDG.E.U8 R8, desc[UR6][R8.64] ;  /* 0x0000000608087981 */ /* 0x000f22000c1e1100 */
[----:B------:R-:W-:-:S05]  /*0490*/  IMAD.X R11, R17, 0x1, R9, P0 ;  /* 0x00000001110b7824 */ /* 0x000fca00000e0609 */
[----:B------:R-:W5:Y:S01]  /*04a0*/  LDG.E.U8 R10, desc[UR6][R10.64] ;  /* 0x000000060a0a7981 */ /* 0x000f62000c1e1100 */
[----:B------:R-:W-:-:S05]  /*04b0*/  IMAD R5, R2, 0x4, R5 ;  /* 0x0000000402057824 */ /* 0x000fca00078e0205 */
[----:B------:R-:W-:Y:S02]  /*04c0*/  ISETP.GE.AND P0, PT, R5, 0x100000, PT ;  /* 0x001000000500780c */ /* 0x000fe40003f06270 */
[----:B-12---:R-:W-:-:S05]  /*04d0*/  LEA R4, R12, UR4, 0x2 ;  /* 0x000000040c047c11 */ /* 0x006fca000f8e10ff */
[----:B------:R1:W-:Y:S01]  /*04e0*/  ATOMS.POPC.INC.32 RZ, [R4+URZ] ;  /* 0x0000000004ff7f8c */ /* 0x0003e2000d8000ff */
[----:B---3--:R-:W-:-:S05]  /*04f0*/  LEA R14, R6, UR4, 0x2 ;  /* 0x00000004060e7c11 */ /* 0x008fca000f8e10ff */
[----:B------:R1:W-:Y:S01]  /*0500*/  ATOMS.POPC.INC.32 RZ, [R14+URZ] ;  /* 0x000000000eff7f8c */ /* 0x0003e2000d8000ff */
[----:B----4-:R-:W-:-:S05]  /*0510*/  LEA R15, R8, UR4, 0x2 ;  /* 0x00000004080f7c11 */ /* 0x010fca000f8e10ff */
[----:B------:R1:W-:Y:S01]  /*0520*/  ATOMS.POPC.INC.32 RZ, [R15+URZ] ;  /* 0x000000000fff7f8c */ /* 0x0003e2000d8000ff */
[----:B-----5:R-:W-:-:S05]  /*0530*/  LEA R16, R10, UR4, 0x2 ;  /* 0x000000040a107c11 */ /* 0x020fca000f8e10ff */
[----:B------:R1:W-:Y:S01]  /*0540*/  ATOMS.POPC.INC.32 RZ, [R16+URZ] ;  /* 0x0000000010ff7f8c */ /* 0x0003e2000d8000ff */
[----:B------:R-:W-:Y:S05]  /*0550*/  @!P0 BRA `(.L_x_5) ;  /* 0xfffffffc00a48947 */ /* 0x000fea000383ffff */
.L_x_1:
[----:B------:R-:W-:Y:S05]  /*0560*/  BSYNC.RECONVERGENT B0 ;  /* 0x0000000000007941 */ /* 0x000fea0003800200 */
.L_x_0:
[----:B------:R-:W-:Y:S08]  /*0570*/  BAR.SYNC.DEFER_BLOCKING 0x0 ;  /* 0x0000000000007b1d */ /* 0x000ff00000010000 */
[----:B-1----:R-:W1:Y:S01]  /*0580*/  LDC.64 R4, c[0x0][0x380] ;  /* 0x0000e000ff047b82 */ /* 0x002e620000000a00 */
[----:B------:R-:W2:Y:S01]  /*0590*/  LDS R3, [R3] ;  /* 0x0000000003037984 */ /* 0x000ea20000000800 */
[----:B-1----:R-:W-:-:S05]  /*05a0*/  IMAD.WIDE.U32 R4, R0, 0x4, R4 ;  /* 0x0000000400047825 */ /* 0x002fca00078e0004 */
[----:B--2---:R-:W-:Y:S01]  /*05b0*/  REDG.E.ADD.STRONG.GPU desc[UR6][R4.64], R3 ;  /* 0x000000030400798e */ /* 0x004fe2000c12e106 */
[----:B------:R-:W-:Y:S05]  /*05c0*/  EXIT ;  /* 0x000000000000794d */ /* 0x000fea0003800000 */
.L_x_6:
[----:B------:R-:W-:-:S00]  /*05d0*/  BRA `(.L_x_6) ;  /* 0xfffffffc00fc7947 */ /* 0x000fc0000383ffff */
[----:B------:R-:W-:-:S00]  /*05e0*/  NOP ;  /* 0x0000000000007918 */ /* 0x000fc00000000000 */
        /* <DEDUP_REMOVED lines=9> */
.L_x_12:


//--------------------- .text._Z17atomic_add_kernelPiPh --------------------------
	.section	.text._Z17atomic_add_kernelPiPh,"ax",@progbits
	.align	128
        .global         _Z17atomic_add_kernelPiPh
        .type           _Z17atomic_add_kernelPiPh,@function
        .size           _Z17atomic_add_kernelPiPh,(.L_x_13 - _Z17atomic_add_kernelPiPh)
        .other          _Z17atomic_add_kernelPiPh,@"STO_CUDA_ENTRY STV_DEFAULT"
_Z17atomic_add_kernelPiPh:
.text._Z17atomic_add_kernelPiPh:
[----:B------:R-:W-:Y:S01]  /*0000*/  LDC R1, c[0x0][0x37c] ;  /* 0x0000df00ff017b82 */ /* 0x000fe20000000800 */
[----:B------:R-:W0:Y:S07]  /*0010*/  S2R R3, SR_TID.X ;  /* 0x0000000000037919 */ /* 0x000e2e0000002100 */
[----:B------:R-:W0:Y:S08]  /*0020*/  S2UR UR4, SR_CTAID.X ;  /* 0x00000000000479c3 */ /* 0x000e300000002500 */
[----:B------:R-:W0:Y:S01]  /*0030*/  LDC R0, c[0x0][0x360] ;  /* 0x0000d800ff007b82 */ /* 0x000e220000000800 */
[----:B------:R-:W1:Y:S01]  /*0040*/  LDCU UR5, c[0x0][0x370] ;  /* 0x00006e00ff0577ac */ /* 0x000e620008000800 */
[----:B0-----:R-:W-:-:S02]  /*0050*/  IMAD R3, R0, UR4, R3 ;  /* 0x0000000400037c24 */ /* 0x001fc4000f8e0203 */
[----:B-1----:R-:W-:-:S03]  /*0060*/  IMAD R0, R0, UR5, RZ ;  /* 0x0000000500007c24 */ /* 0x002fc6000f8e02ff */
[----:B------:R-:W-:-:S13]  /*0070*/  ISETP.GT.AND P0, PT, R3, 0xfffff, PT ;  /* 0x000fffff0300780c */ /* 0x000fda0003f04270 */
[----:B------:R-:W-:Y:S05]  /*0080*/  @P0 EXIT ;  /* 0x000000000000094d */ /* 0x000fea0003800000 */
[----:B------:R-:W0:Y:S01]  /*0090*/  I2F.U32.RP R8, R0 ;  /* 0x0000000000087306 */ /* 0x000e220000209000 */
[C---:B------:R-:W-:Y:S01]  /*00a0*/  IMAD.IADD R2, R0.reuse, 0x1, R3 ;  /* 0x0000000100027824 */ /* 0x040fe200078e0203 */
[----:B------:R-:W-:Y:S01]  /*00b0*/  ISETP.NE.U32.AND P2, PT, R0, RZ, PT ;  /* 0x000000ff0000720c */ /* 0x000fe20003f45070 */
[----:B------:R-:W-:Y:S01]  /*00c0*/  IMAD.MOV R9, RZ, RZ, -R0 ;  /* 0x000000ffff097224 */ /* 0x000fe200078e0a00 */
[----:B------:R-:W1:Y:S01]  /*00d0*/  LDCU.64 UR4, c[0x0][0x358] ;  /* 0x00006b00ff0477ac */ /* 0x000e620008000a00 */
[----:B------:R-:W-:Y:S01]  /*00e0*/  BSSY.RECONVERGENT B0, `(.L_x_7) ;  /* 0x0000028000007945 */ /* 0x000fe20003800200 */
[C---:B------:R-:W-:Y:S02]  /*00f0*/  ISETP.GE.AND P0, PT, R2.reuse, 0x100000, PT ;  /* 0x001000000200780c */ /* 0x040fe40003f06270 */
[----:B------:R-:W-:Y:S01]  /*0100*/  VIMNMX R7, PT, PT, R2, 0x100000, !PT ;  /* 0x0010000002077848 */ /* 0x000fe20007fe0100 */
[----:B------:R-:W2:Y:S01]  /*0110*/  LDCU.64 UR6, c[0x0][0x388] ;  /* 0x00007100ff0677ac */ /* 0x000ea20008000a00 */
[----:B------:R-:W-:-:S04]  /*0120*/  SEL R6, RZ, 0x1, P0 ;  /* 0x00000001ff067807 */ /* 0x000fc80000000000 */
[----:B------:R-:W-:Y:S01]  /*0130*/  IADD3 R7, PT, PT, R7, -R2, -R6 ;  /* 0x8000000207077210 */ /* 0x000fe20007ffe806 */
[----:B0-----:R-:W0:Y:S02]  /*0140*/  MUFU.RCP R8, R8 ;  /* 0x0000000800087308 */ /* 0x001e240000001000 */
[----:B0-----:R-:W-:-:S06]  /*0150*/  VIADD R4, R8, 0xffffffe ;  /* 0x0ffffffe08047836 */ /* 0x001fcc0000000000 */
[----:B------:R0:W3:Y:S02]  /*0160*/  F2I.FTZ.U32.TRUNC.NTZ R5, R4 ;  /* 0x0000000400057305 */ /* 0x0000e4000021f000 */
[----:B0-----:R-:W-:Y:S02]  /*0170*/  HFMA2 R4, -RZ, RZ, 0, 0 ;  /* 0x00000000ff047431 */ /* 0x001fe400000001ff */
[----:B---3--:R-:W-:-:S04]  /*0180*/  IMAD R9, R9, R5, RZ ;  /* 0x0000000509097224 */ /* 0x008fc800078e02ff */
        /* <DEDUP_REMOVED lines=8> */
[----:B------:R-:W-:Y:S02]  /*0210*/  @P1 IADD3 R5, PT, PT, R5, 0x1, RZ ;  /* 0x0000000105051810 */ /* 0x000fe40007ffe0ff */
[----:B------:R-:W-:-:S05]  /*0220*/  @!P2 LOP3.LUT R5, RZ, R0, RZ, 0x33, !PT ;  /* 0x00000000ff05a212 */ /* 0x000fca00078e33ff */
[----:B------:R-:W-:-:S05]  /*0230*/  IMAD.IADD R2, R6, 0x1, R5 ;  /* 0x0000000106027824 */ /* 0x000fca00078e0205 */
[C---:B------:R-:W-:Y:S02]  /*0240*/  LOP3.LUT R4, R2.reuse, 0x3, RZ, 0xc0, !PT ;  /* 0x0000000302047812 */ /* 0x040fe400078ec0ff */
[----:B------:R-:W-:Y:S02]  /*0250*/  ISETP.GE.U32.AND P0, PT, R2, 0x3, PT ;  /* 0x000000030200780c */ /* 0x000fe40003f06070 */
[----:B------:R-:W-:-:S13]  /*0260*/  ISETP.NE.AND P1, PT, R4, 0x3, PT ;  /* 0x000000030400780c */ /* 0x000fda0003f25270 */
[----:B-12---:R-:W-:Y:S05]  /*0270*/  @!P1 BRA `(.L_x_8) ;  /* 0x0000000000389947 */ /* 0x006fea0003800000 */
[----:B------:R-:W0:Y:S01]  /*0280*/  LDC.64 R8, c[0x0][0x380] ;  /* 0x0000e000ff087b82 */ /* 0x000e220000000a00 */
[----:B------:R-:W-:-:S05]  /*0290*/  VIADD R2, R2, 0x1 ;  /* 0x0000000102027836 */ /* 0x000fca0000000000 */
[----:B------:R-:W-:-:S05]  /*02a0*/  LOP3.LUT R2, R2, 0x3, RZ, 0xc0, !PT ;  /* 0x0000000302027812 */ /* 0x000fca00078ec0ff */
[----:B------:R-:W-:-:S07]  /*02b0*/  IMAD.MOV R2, RZ, RZ, -R2 ;  /* 0x000000ffff027224 */ /* 0x000fce00078e0a02 */
.L_x_9:
[----:B------:R-:W-:-:S04]  /*02c0*/  IADD3 R6, P1, PT, R3, UR6, RZ ;  /* 0x0000000603067c10 */ /* 0x000fc8000ff3e0ff */
[----:B------:R-:W-:-:S05]  /*02d0*/  LEA.HI.X.SX32 R7, R3, UR7, 0x1, P1 ;  /* 0x0000000703077c11 */ /* 0x000fca00088f0eff */
[----:B-1----:R-:W0:Y:S01]  /*02e0*/  LDG.E.U8 R5, desc[UR4][R6.64] ;  /* 0x0000000406057981 */ /* 0x002e22000c1e1100 */
[----:B------:R-:W-:Y:S01]  /*02f0*/  VIADD R2, R2, 0x1 ;  /* 0x0000000102027836 */ /* 0x000fe20000000000 */
[----:B------:R-:W-:-:S04]  /*0300*/  MOV R11, 0x1 ;  /* 0x00000001000b7802 */ /* 0x000fc80000000f00 */
[----:B------:R-:W-:Y:S01]  /*0310*/  ISETP.NE.AND P1, PT, R2, RZ, PT ;  /* 0x000000ff0200720c */ /* 0x000fe20003f25270 */
[----:B------:R-:W-:Y:S02]  /*0320*/  IMAD.IADD R3, R0, 0x1, R3 ;  /* 0x0000000100037824 */ /* 0x000fe400078e0203 */
[----:B0-----:R-:W-:-:S05]  /*0330*/  IMAD.WIDE.U32 R4, R5, 0x4, R8 ;  /* 0x0000000405047825 */ /* 0x001fca00078e0008 */
[----:B------:R1:W-:Y:S05]  /*0340*/  REDG.E.ADD.STRONG.GPU desc[UR4][R4.64], R11 ;  /* 0x0000000b0400798e */ /* 0x0003ea000c12e104 */
[----:B------:R-:W-:Y:S05]  /*0350*/  @P1 BRA `(.L_x_9) ;  /* 0xfffffffc00d81947 */ /* 0x000fea000383ffff */
.L_x_8:
[----:B------:R-:W-:Y:S05]  /*0360*/  BSYNC.RECONVERGENT B0 ;  /* 0x0000000000007941 */ /* 0x000fea0003800200 */
.L_x_7:
[----:B------:R-:W-:Y:S05]  /*0370*/  @!P0 EXIT ;  /* 0x000000000000894d */ /* 0x000fea0003800000 */
[----:B-1----:R-:W0:Y:S01]  /*0380*/  LDC.64 R4, c[0x0][0x380] ;  /* 0x0000e000ff047b82 */ /* 0x002e220000000a00 */
[----:B------:R-:W-:Y:S01]  /*0390*/  SHF.R.S32.HI R19, RZ, 0x1f, R0 ;  /* 0x0000001fff137819 */ /* 0x000fe20000011400 */
[----:B------:R-:W1:Y:S06]  /*03a0*/  LDCU.64 UR6, c[0x0][0x388] ;  /* 0x00007100ff0677ac */ /* 0x000e6c0008000a00 */
.L_x_10:
[----:B-12---:R-:W-:-:S04]  /*03b0*/  IADD3 R10, P0, PT, R3, UR6, RZ ;  /* 0x00000006030a7c10 */ /* 0x006fc8000ff1e0ff */
[----:B------:R-:W-:-:S05]  /*03c0*/  LEA.HI.X.SX32 R11, R3, UR7, 0x1, P0 ;  /* 0x00000007030b7c11 */ /* 0x000fca00080f0eff */
[----:B------:R-:W0:Y:S01]  /*03d0*/  LDG.E.U8 R7, desc[UR4][R10.64] ;  /* 0x000000040a077981 */ /* 0x000e22000c1e1100 */
[----:B------:R-:W-:Y:S01]  /*03e0*/  IADD3 R12, P0, PT, R0, R10, RZ ;  /* 0x0000000a000c7210 */ /* 0x000fe20007f1e0ff */
[----:B------:R-:W-:-:S04]  /*03f0*/  HFMA2 R21, -RZ, RZ, 0, 5.9604644775390625e-08 ;  /* 0x00000001ff157431 */ /* 0x000fc800000001ff */
[----:B------:R-:W-:Y:S02]  /*0400*/  IMAD.X R13, R19, 0x1, R11, P0 ;  /* 0x00000001130d7824 */ /* 0x000fe400000e060b */
[----:B0-----:R-:W-:-:S05]  /*0410*/  IMAD.WIDE.U32 R6, R7, 0x4, R4 ;  /* 0x0000000407067825 */ /* 0x001fca00078e0004 */
[----:B------:R0:W-:Y:S04]  /*0420*/  REDG.E.ADD.STRONG.GPU desc[UR4][R6.64], R21 ;  /* 0x000000150600798e */ /* 0x0001e8000c12e104 */
[----:B------:R-:W2:Y:S01]  /*0430*/  LDG.E.U8 R9, desc[UR4][R12.64] ;  /* 0x000000040c097981 */ /* 0x000ea2000c1e1100 */
[----:B------:R-:W-:-:S05]  /*0440*/  IADD3 R14, P0, PT, R0, R12, RZ ;  /* 0x0000000c000e7210 */ /* 0x000fca0007f1e0ff */
[----:B------:R-:W-:Y:S02]  /*0450*/  IMAD.X R15, R19, 0x1, R13, P0 ;  /* 0x00000001130f7824 */ /* 0x000fe400000e060d */
[----:B--2---:R-:W-:-:S05]  /*0460*/  IMAD.WIDE.U32 R8, R9, 0x4, R4 ;  /* 0x0000000409087825 */ /* 0x004fca00078e0004 */
[----:B------:R2:W-:Y:S04]  /*0470*/  REDG.E.ADD.STRONG.GPU desc[UR4][R8.64], R21 ;  /* 0x000000150800798e */ /* 0x0005e8000c12e104 */
[----:B------:R-:W3:Y:S01]  /*0480*/  LDG.E.U8 R11, desc[UR4][R14.64] ;  /* 0x000000040e0b7981 */ /* 0x000ee2000c1e1100 */
[----:B------:R-:W-:-:S04]  /*0490*/  IADD3 R16, P0, PT, R0, R14, RZ ;  /* 0x0000000e00107210 */ /* 0x000fc80007f1e0ff */
[----:B------:R-:W-:Y:S01]  /*04a0*/  IADD3.X R17, PT, PT, R19, R15, RZ, P0, !PT ;  /* 0x0000000f13117210 */ /* 0x000fe200007fe4ff */
[----:B------:R-:W-:Y:S02]  /*04b0*/  IMAD R3, R0, 0x4, R3 ;  /* 0x0000000400037824 */ /* 0x000fe400078e0203 */
[----:B---3--:R-:W-:-:S05]  /*04c0*/  IMAD.WIDE.U32 R10, R11, 0x4, R4 ;  /* 0x000000040b0a7825 */ /* 0x008fca00078e0004 */
[----:B------:R2:W-:Y:S04]  /*04d0*/  REDG.E.ADD.STRONG.GPU desc[UR4][R10.64], R21 ;  /* 0x000000150a00798e */ /* 0x0005e8000c12e104 */
[----:B0-----:R-:W3:Y:S01]  /*04e0*/  LDG.E.U8 R7, desc[UR4][R16.64] ;  /* 0x0000000410077981 */ /* 0x001ee2000c1e1100 */
[----:B------:R-:W-:Y:S01]  /*04f0*/  ISETP.GE.AND P0, PT, R3, 0x100000, PT ;  /* 0x001000000300780c */ /* 0x000fe20003f06270 */
[----:B---3--:R-:W-:-:S05]  /*0500*/  IMAD.WIDE.U32 R6, R7, 0x4, R4 ;  /* 0x0000000407067825 */ /* 0x008fca00078e0004 */
[----:B------:R2:W-:Y:S07]  /*0510*/  REDG.E.ADD.STRONG.GPU desc[UR4][R6.64], R21 ;  /* 0x000000150600798e */ /* 0x0005ee000c12e104 */
[----:B------:R-:W-:Y:S05]  /*0520*/  @!P0 BRA `(.L_x_10) ;  /* 0xfffffffc00a08947 */ /* 0x000fea000383ffff */
[----:B------:R-:W-:Y:S05]  /*0530*/  EXIT ;  /* 0x000000000000794d */ /* 0x000fea0003800000 */
.L_x_11:
        /* <DEDUP_REMOVED lines=12> */
.L_x_13:


//--------------------- .nv.shared._Z36atomic_add_with_shared_buffer_kernelPiPh --------------------------
	.section	.nv.shared._Z36atomic_add_with_shared_buffer_kernelPiPh,"aw",@nobits
	.sectionflags	@""
	.align	4
.nv.shared._Z36atomic_add_with_shared_buffer_kernelPiPh:
	.zero		2048


//--------------------- .nv.shared.reserved.0     --------------------------
	.section	.nv.shared.reserved.0,"aw",@nobits
	.weak		__nv_reservedSMEM_offset_0_alias
	.size		__nv_reservedSMEM_offset_0_alias, 0, 64
	.other		__nv_reservedSMEM_offset_0_alias,@"STO_CUDA_RESERVED_SHARED STV_DEFAULT"
__nv_reservedSMEM_offset_0_alias:
	.zero		0
	.zero		64


//--------------------- .nv.constant0._Z36atomic_add_with_shared_buffer_kernelPiPh --------------------------
	.section	.nv.constant0._Z36atomic_add_with_shared_buffer_kernelPiPh,"a",@progbits
	.sectionflags	@""
	.align	4
.nv.constant0._Z36atomic_add_with_shared_buffer_kernelPiPh:
	.zero		912


//--------------------- .nv.constant0._Z17atomic_add_kernelPiPh --------------------------
	.section	.nv.constant0._Z17atomic_add_kernelPiPh,"a",@progbits
	.sectionflags	@""
	.align	4
.nv.constant0._Z17atomic_add_kernelPiPh:
	.zero		912


//--------------------- SYMBOLS --------------------------

	.type		.nv.reservedSmem.offset0,@object
	.size		.nv.reservedSmem.offset0,0x4
	.type		.nv.reservedSmem.cap,@object
	.size		.nv.reservedSmem.cap,0x4
